	.headerflags	@"EF_CUDA_TEXMODE_UNIFIED EF_CUDA_64BIT_ADDRESS EF_CUDA_ACCELERATORS EF_CUDA_SM90 EF_CUDA_VIRTUAL_SM(EF_CUDA_SM90)"
	.elftype	@"ET_EXEC"


//--------------------- .nv.info                  --------------------------
	.section	.nv.info,"",@"SHT_CUDA_INFO"
	.align	4


	//----- nvinfo : EIATTR_REGCOUNT
	.align		4
        /*0000*/ 	.byte	0x04, 0x2f
        /*0002*/ 	.short	(.L_1 - .L_0)
	.align		4
.L_0:
        /*0004*/ 	.word	index@(triton_per_fused_native_group_norm_6)
        /*0008*/ 	.word	0x00000017


	//----- nvinfo : EIATTR_MIN_STACK_SIZE
	.align		4
.L_1:
        /*000c*/ 	.byte	0x04, 0x12
        /*000e*/ 	.short	(.L_3 - .L_2)
	.align		4
.L_2:
        /*0010*/ 	.word	index@(triton_per_fused_native_group_norm_6)
        /*0014*/ 	.word	0x00000000


	//----- nvinfo : EIATTR_FRAME_SIZE
	.align		4
.L_3:
        /*0018*/ 	.byte	0x04, 0x11
        /*001a*/ 	.short	(.L_5 - .L_4)
	.align		4
.L_4:
        /*001c*/ 	.word	index@(triton_per_fused_native_group_norm_6)
        /*0020*/ 	.word	0x00000000


	//----- nvinfo : EIATTR_MIN_STACK_SIZE
	.align		4
.L_5:
        /*0024*/ 	.byte	0x04, 0x12
        /*0026*/ 	.short	(.L_7 - .L_6)
	.align		4
.L_6:
        /*0028*/ 	.word	index@(triton_per_fused_native_group_norm_6)
        /*002c*/ 	.word	0x00000000
.L_7:


//--------------------- .nv.info.triton_per_fused_native_group_norm_6 --------------------------
	.section	.nv.info.triton_per_fused_native_group_norm_6,"",@"SHT_CUDA_INFO"
	.sectionflags	@""
	.align	4


	//----- nvinfo : EIATTR_CUDA_API_VERSION
	.align		4
        /*0000*/ 	.byte	0x04, 0x37
        /*0002*/ 	.short	(.L_9 - .L_8)
.L_8:
        /*0004*/ 	.word	0x0000007c


	//----- nvinfo : EIATTR_KPARAM_INFO
	.align		4
.L_9:
        /*0008*/ 	.byte	0x04, 0x17
        /*000a*/ 	.short	(.L_11 - .L_10)
.L_10:
        /*000c*/ 	.word	0x00000000
        /*0010*/ 	.short	0x0005
        /*0012*/ 	.short	0x0024
        /*0014*/ 	.byte	0x00, 0xf0, 0x11, 0x00


	//----- nvinfo : EIATTR_KPARAM_INFO
	.align		4
.L_11:
        /*0018*/ 	.byte	0x04, 0x17
        /*001a*/ 	.short	(.L_13 - .L_12)
.L_12:
        /*001c*/ 	.word	0x00000000
        /*0020*/ 	.short	0x0004
        /*0022*/ 	.short	0x0020
        /*0024*/ 	.byte	0x00, 0xf0, 0x11, 0x00


	//----- nvinfo : EIATTR_KPARAM_INFO
	.align		4
.L_13:
        /*0028*/ 	.byte	0x04, 0x17
        /*002a*/ 	.short	(.L_15 - .L_14)
.L_14:
        /*002c*/ 	.word	0x00000000
        /*0030*/ 	.short	0x0003
        /*0032*/ 	.short	0x0018
        /*0034*/ 	.byte	0x00, 0xf4, 0x21, 0x00


	//----- nvinfo : EIATTR_KPARAM_INFO
	.align		4
.L_15:
        /*0038*/ 	.byte	0x04, 0x17
        /*003a*/ 	.short	(.L_17 - .L_16)
.L_16:
        /*003c*/ 	.word	0x00000000
        /*0040*/ 	.short	0x0002
        /*0042*/ 	.short	0x0010
        /*0044*/ 	.byte	0x00, 0xf4, 0x21, 0x00


	//----- nvinfo : EIATTR_KPARAM_INFO
	.align		4
.L_17:
        /*0048*/ 	.byte	0x04, 0x17
        /*004a*/ 	.short	(.L_19 - .L_18)
.L_18:
        /*004c*/ 	.word	0x00000000
        /*0050*/ 	.short	0x0001
        /*0052*/ 	.short	0x0008
        /*0054*/ 	.byte	0x00, 0xf4, 0x21, 0x00


	//----- nvinfo : EIATTR_KPARAM_INFO
	.align		4
.L_19:
        /*0058*/ 	.byte	0x04, 0x17
        /*005a*/ 	.short	(.L_21 - .L_20)
.L_20:
        /*005c*/ 	.word	0x00000000
        /*0060*/ 	.short	0x0000
        /*0062*/ 	.short	0x0000
        /*0064*/ 	.byte	0x00, 0xf4, 0x21, 0x00


	//----- nvinfo : EIATTR_SPARSE_MMA_MASK
	.align		4
.L_21:
        /*0068*/ 	.byte	0x03, 0x50
        /*006a*/ 	.short	0x0000


	//----- nvinfo : EIATTR_MAXREG_COUNT
	.align		4
        /*006c*/ 	.byte	0x03, 0x1b
        /*006e*/ 	.short	0x00ff


	//----- nvinfo : EIATTR_COOP_GROUP_MASK_REGIDS
	.align		4
        /*0070*/ 	.byte	0x04, 0x29
        /*0072*/ 	.short	(.L_23 - .L_22)


	//   ....[0]....
.L_22:
        /*0074*/ 	.word	0xffffffff


	//   ....[1]....
        /*0078*/ 	.word	0xffffffff


	//   ....[2]....
        /*007c*/ 	.word	0xffffffff


	//   ....[3]....
        /*0080*/ 	.word	0xffffffff


	//   ....[4]....
        /*0084*/ 	.word	0xffffffff


	//   ....[5]....
        /*0088*/ 	.word	0xffffffff


	//   ....[6]....
        /*008c*/ 	.word	0xffffffff


	//   ....[7]....
        /*0090*/ 	.word	0xffffffff


	//   ....[8]....
        /*0094*/ 	.word	0xffffffff


	//   ....[9]....
        /*0098*/ 	.word	0xffffffff


	//----- nvinfo : EIATTR_COOP_GROUP_INSTR_OFFSETS
	.align		4
.L_23:
        /*009c*/ 	.byte	0x04, 0x28
        /*009e*/ 	.short	(.L_25 - .L_24)


	//   ....[0]....
.L_24:
        /*00a0*/ 	.word	0x00000420


	//   ....[1]....
        /*00a4*/ 	.word	0x00000440


	//   ....[2]....
        /*00a8*/ 	.word	0x000004e0


	//   ....[3]....
        /*00ac*/ 	.word	0x00000500


	//   ....[4]....
        /*00b0*/ 	.word	0x00000520


	//   ....[5]....
        /*00b4*/ 	.word	0x00000620


	//   ....[6]....
        /*00b8*/ 	.word	0x00000640


	//   ....[7]....
        /*00bc*/ 	.word	0x000006a0


	//   ....[8]....
        /*00c0*/ 	.word	0x000006c0


	//   ....[9]....
        /*00c4*/ 	.word	0x000006f0


	//----- nvinfo : EIATTR_EXIT_INSTR_OFFSETS
	.align		4
.L_25:
        /*00c8*/ 	.byte	0x04, 0x1c
        /*00ca*/ 	.short	(.L_27 - .L_26)


	//   ....[0]....
.L_26:
        /*00cc*/ 	.word	0x000007c0


	//   ....[1]....
        /*00d0*/ 	.word	0x000007f0


	//----- nvinfo : EIATTR_REQNTID
	.align		4
.L_27:
        /*00d4*/ 	.byte	0x04, 0x10
        /*00d6*/ 	.short	(.L_29 - .L_28)
.L_28:
        /*00d8*/ 	.word	0x00000100
        /*00dc*/ 	.word	0x00000001
        /*00e0*/ 	.word	0x00000001


	//----- nvinfo : EIATTR_CBANK_PARAM_SIZE
	.align		4
.L_29:
        /*00e4*/ 	.byte	0x03, 0x19
        /*00e6*/ 	.short	0x0028


	//----- nvinfo : EIATTR_PARAM_CBANK
	.align		4
        /*00e8*/ 	.byte	0x04, 0x0a
        /*00ea*/ 	.short	(.L_31 - .L_30)
	.align		4
.L_30:
        /*00ec*/ 	.word	index@(.nv.constant0.triton_per_fused_native_group_norm_6)
        /*00f0*/ 	.short	0x0210
        /*00f2*/ 	.short	0x0028


	//----- nvinfo : EIATTR_SW_WAR
	.align		4
.L_31:
        /*00f4*/ 	.byte	0x04, 0x36
        /*00f6*/ 	.short	(.L_33 - .L_32)
.L_32:
        /*00f8*/ 	.word	0x00000008
.L_33:


//--------------------- .nv.callgraph             --------------------------
	.section	.nv.callgraph,"",@"SHT_CUDA_CALLGRAPH"
	.align	4
	.sectionentsize	8
	.align		4
        /*0000*/ 	.word	0x00000000
	.align		4
        /*0004*/ 	.word	0xffffffff
	.align		4
        /*0008*/ 	.word	0x00000000
	.align		4
        /*000c*/ 	.word	0xfffffffe
	.align		4
        /*0010*/ 	.word	0x00000000
	.align		4
        /*0014*/ 	.word	0xfffffffd
	.align		4
        /*0018*/ 	.word	0x00000000
	.align		4
        /*001c*/ 	.word	0xfffffffc


//--------------------- .text.triton_per_fused_native_group_norm_6 --------------------------
	.section	.text.triton_per_fused_native_group_norm_6,"ax",@progbits
	.sectionflags	@"SHF_BARRIERS=1"
	.align	128
        .global         triton_per_fused_native_group_norm_6
        .type           triton_per_fused_native_group_norm_6,@function
        .size           triton_per_fused_native_group_norm_6,(.L_x_1 - triton_per_fused_native_group_norm_6)
        .other          triton_per_fused_native_group_norm_6,@"STO_CUDA_ENTRY STV_DEFAULT"
triton_per_fused_native_group_norm_6:
.text.triton_per_fused_native_group_norm_6:
[----:B------:R-:W0:Y:S01]  /*0000*/  LDC R1, c[0x0][0x28] ;  /* 0x00000a00ff017b82 */ /* 0x000e220000000800 */
[----:B------:R-:W1:Y:S01]  /*0010*/  S2R R2, SR_TID.X ;  /* 0x0000000000027919 */ /* 0x000e620000002100 */
[----:B------:R-:W-:Y:S01]  /*0020*/  ULDC.64 UR6, c[0x0][0x208] ;  /* 0x0000820000067ab9 */ /* 0x000fe20000000a00 */
[----:B------:R-:W2:Y:S01]  /*0030*/  S2R R0, SR_CTAID.X ;  /* 0x0000000000007919 */ /* 0x000ea20000002500 */
[----:B-1----:R-:W-:Y:S02]  /*0040*/  LOP3.LUT R5, R2, 0x7, RZ, 0xc0, !PT ;  /* 0x0000000702057812 */ /* 0x002fe400078ec0ff */
[----:B------:R-:W-:-:S03]  /*0050*/  SHF.R.U32.HI R11, RZ, 0x3, R2 ;  /* 0x00000003ff0b7819 */ /* 0x000fc60000011602 */
[----:B--2---:R-:W-:-:S04]  /*0060*/  IMAD R0, R0, 0x8, R5 ;  /* 0x0000000800007824 */ /* 0x004fc800078e0205 */
[----:B------:R-:W-:-:S05]  /*0070*/  IMAD.HI R7, R0, 0x2aaaaaab, RZ ;  /* 0x2aaaaaab00077827 */ /* 0x000fca00078e02ff */
[----:B------:R-:W-:-:S04]  /*0080*/  SHF.R.U32.HI R8, RZ, 0x1f, R7 ;  /* 0x0000001fff087819 */ /* 0x000fc80000011607 */
[CC--:B------:R-:W-:Y:S02]  /*0090*/  LEA.HI.SX32 R9, R7.reuse, R8.reuse, 0x1c ;  /* 0x0000000807097211 */ /* 0x0c0fe400078fe2ff */
[----:B------:R-:W-:Y:S02]  /*00a0*/  LEA.HI.SX32 R8, R7, R8, 0x16 ;  /* 0x0000000807087211 */ /* 0x000fe400078fb2ff */
[----:B------:R-:W-:-:S04]  /*00b0*/  SHF.R.S32.HI R6, RZ, 0x1f, R9 ;  /* 0x0000001fff067819 */ /* 0x000fc80000011409 */
[----:B------:R-:W-:-:S04]  /*00c0*/  LEA.HI R6, R6, R9, RZ, 0x6 ;  /* 0x0000000906067211 */ /* 0x000fc800078f30ff */
[----:B------:R-:W-:-:S05]  /*00d0*/  LOP3.LUT R6, R6, 0x1ffffc0, RZ, 0xc0, !PT ;  /* 0x01ffffc006067812 */ /* 0x000fca00078ec0ff */
[----:B------:R-:W-:Y:S01]  /*00e0*/  IMAD.IADD R10, R9, 0x1, -R6 ;  /* 0x00000001090a7824 */ /* 0x000fe200078e0a06 */
[----:B------:R-:W-:Y:S01]  /*00f0*/  SGXT.U32 R6, R11, 0x5 ;  /* 0x000000050b06781a */ /* 0x000fe20000000000 */
[----:B------:R-:W-:-:S03]  /*0100*/  IMAD R9, R9, -0x60, R0 ;  /* 0xffffffa009097824 */ /* 0x000fc600078e0200 */
[----:B------:R-:W-:Y:S01]  /*0110*/  SHF.L.U32 R7, R10, 0x7, RZ ;  /* 0x000000070a077819 */ /* 0x000fe200000006ff */
[----:B------:R-:W-:Y:S01]  /*0120*/  IMAD R8, R8, 0x60000, R9 ;  /* 0x0006000008087824 */ /* 0x000fe200078e0209 */
[----:B------:R-:W-:Y:S02]  /*0130*/  SHF.R.S32.HI R11, RZ, 0x18, R10 ;  /* 0x00000018ff0b7819 */ /* 0x000fe4000001140a */
[----:B------:R-:W-:Y:S01]  /*0140*/  LOP3.LUT R10, R7, R6, RZ, 0xfc, !PT ;  /* 0x00000006070a7212 */ /* 0x000fe200078efcff */
[----:B------:R-:W-:Y:S01]  /*0150*/  IMAD.SHL.U32 R17, R8, 0x2, RZ ;  /* 0x0000000208117824 */ /* 0x000fe200078e00ff */
[----:B------:R-:W-:Y:S01]  /*0160*/  SGXT R11, R11, 0x1 ;  /* 0x000000010b0b781a */ /* 0x000fe20000000200 */
[----:B------:R-:W1:Y:S01]  /*0170*/  LDC.64 R6, c[0x0][0x210] ;  /* 0x00008400ff067b82 */ /* 0x000e620000000a00 */
[----:B------:R-:W-:Y:S02]  /*0180*/  LOP3.LUT R8, R10, 0x20, RZ, 0xfc, !PT ;  /* 0x000000200a087812 */ /* 0x000fe400078efcff */
[----:B------:R-:W-:-:S02]  /*0190*/  LEA.HI R12, R11, R10, RZ, 0xc ;  /* 0x0000000a0b0c7211 */ /* 0x000fc400078f60ff */
[----:B------:R-:W-:Y:S02]  /*01a0*/  LOP3.LUT R9, R10, 0x40, RZ, 0xfc, !PT ;  /* 0x000000400a097812 */ /* 0x000fe400078efcff */
[C---:B------:R-:W-:Y:S02]  /*01b0*/  LOP3.LUT R13, R12.reuse, 0xfffff000, RZ, 0xc0, !PT ;  /* 0xfffff0000c0d7812 */ /* 0x040fe400078ec0ff */
[----:B------:R-:W-:Y:S02]  /*01c0*/  LEA.HI.SX32 R16, R12, R17, 0x14 ;  /* 0x000000110c107211 */ /* 0x000fe400078fa2ff */
[----:B------:R-:W-:Y:S02]  /*01d0*/  IADD3 R13, R10, -R13, RZ ;  /* 0x8000000d0a0d7210 */ /* 0x000fe40007ffe0ff */
[C---:B------:R-:W-:Y:S02]  /*01e0*/  LEA.HI R12, R11.reuse, R8, RZ, 0xc ;  /* 0x000000080b0c7211 */ /* 0x040fe400078f60ff */
[----:B------:R-:W-:Y:S01]  /*01f0*/  LEA.HI R14, R11, R9, RZ, 0xc ;  /* 0x000000090b0e7211 */ /* 0x000fe200078f60ff */
[----:B------:R-:W-:Y:S01]  /*0200*/  IMAD R13, R13, 0xc0, R16 ;  /* 0x000000c00d0d7824 */ /* 0x000fe200078e0210 */
[----:B------:R-:W-:-:S02]  /*0210*/  LOP3.LUT R10, R10, 0x60, RZ, 0xfc, !PT ;  /* 0x000000600a0a7812 */ /* 0x000fc400078efcff */
[----:B------:R-:W-:Y:S02]  /*0220*/  LOP3.LUT R15, R12, 0xfffff000, RZ, 0xc0, !PT ;  /* 0xfffff0000c0f7812 */ /* 0x000fe400078ec0ff */
[----:B------:R-:W-:Y:S02]  /*0230*/  LOP3.LUT R16, R14, 0xfffff000, RZ, 0xc0, !PT ;  /* 0xfffff0000e107812 */ /* 0x000fe400078ec0ff */
[----:B------:R-:W-:Y:S01]  /*0240*/  LEA.HI R11, R11, R10, RZ, 0xc ;  /* 0x0000000a0b0b7211 */ /* 0x000fe200078f60ff */
[----:B------:R-:W-:Y:S01]  /*0250*/  IMAD.IADD R15, R8, 0x1, -R15 ;  /* 0x00000001080f7824 */ /* 0x000fe200078e0a0f */
[-C--:B------:R-:W-:Y:S02]  /*0260*/  LEA.HI.SX32 R12, R12, R17.reuse, 0x14 ;  /* 0x000000110c0c7211 */ /* 0x080fe400078fa2ff */
[----:B------:R-:W-:Y:S02]  /*0270*/  IADD3 R16, R9, -R16, RZ ;  /* 0x8000001009107210 */ /* 0x000fe40007ffe0ff */
[----:B------:R-:W-:Y:S01]  /*0280*/  LOP3.LUT R9, R11, 0xfffff000, RZ, 0xc0, !PT ;  /* 0xfffff0000b097812 */ /* 0x000fe200078ec0ff */
[----:B------:R-:W-:Y:S01]  /*0290*/  IMAD R15, R15, 0xc0, R12 ;  /* 0x000000c00f0f7824 */ /* 0x000fe200078e020c */
[----:B------:R-:W-:-:S02]  /*02a0*/  LEA.HI.SX32 R19, R14, R17, 0x14 ;  /* 0x000000110e137211 */ /* 0x000fc400078fa2ff */
[----:B------:R-:W-:Y:S01]  /*02b0*/  LEA.HI.SX32 R11, R11, R17, 0x14 ;  /* 0x000000110b0b7211 */ /* 0x000fe200078fa2ff */
[----:B------:R-:W-:Y:S02]  /*02c0*/  IMAD.IADD R10, R10, 0x1, -R9 ;  /* 0x000000010a0a7824 */ /* 0x000fe400078e0a09 */
[----:B-1----:R-:W-:-:S04]  /*02d0*/  IMAD.WIDE R8, R13, 0x4, R6 ;  /* 0x000000040d087825 */ /* 0x002fc800078e0206 */
[----:B------:R-:W-:Y:S02]  /*02e0*/  IMAD R19, R16, 0xc0, R19 ;  /* 0x000000c010137824 */ /* 0x000fe400078e0213 */
[----:B------:R-:W-:Y:S01]  /*02f0*/  IMAD.WIDE R12, R15, 0x4, R6 ;  /* 0x000000040f0c7825 */ /* 0x000fe200078e0206 */
[----:B------:R1:W2:Y:S03]  /*0300*/  LDG.E.EL R8, desc[UR6][R8.64] ;  /* 0x0000000608087981 */ /* 0x0002a6000c2e1900 */
[----:B------:R-:W-:Y:S02]  /*0310*/  IMAD R17, R10, 0xc0, R11 ;  /* 0x000000c00a117824 */ /* 0x000fe400078e020b */
[--C-:B------:R-:W-:Y:S01]  /*0320*/  IMAD.WIDE R14, R19, 0x4, R6.reuse ;  /* 0x00000004130e7825 */ /* 0x100fe200078e0206 */
[----:B------:R3:W2:Y:S03]  /*0330*/  LDG.E.EL R11, desc[UR6][R12.64] ;  /* 0x000000060c0b7981 */ /* 0x0006a6000c2e1900 */
[----:B------:R-:W-:-:S02]  /*0340*/  IMAD.WIDE R16, R17, 0x4, R6 ;  /* 0x0000000411107825 */ /* 0x000fc400078e0206 */
[----:B------:R-:W4:Y:S04]  /*0350*/  LDG.E.EL R6, desc[UR6][R14.64] ;  /* 0x000000060e067981 */ /* 0x000f28000c2e1900 */
[----:B------:R-:W5:Y:S01]  /*0360*/  LDG.E.EL R10, desc[UR6][R16.64] ;  /* 0x00000006100a7981 */ /* 0x000f62000c2e1900 */
[----:B------:R-:W3:Y:S01]  /*0370*/  S2UR UR5, SR_CgaCtaId ;  /* 0x00000000000579c3 */ /* 0x000ee20000008800 */
[----:B-1----:R-:W-:Y:S01]  /*0380*/  SHF.R.U32.HI R9, RZ, 0x3, R2 ;  /* 0x00000003ff097819 */ /* 0x002fe20000011602 */
[----:B------:R-:W-:Y:S01]  /*0390*/  UMOV UR4, 0x400 ;  /* 0x0000040000047882 */ /* 0x000fe20000000000 */
[----:B---3--:R-:W-:Y:S01]  /*03a0*/  SHF.L.U32 R12, R5, 0x5, RZ ;  /* 0x00000005050c7819 */ /* 0x008fe200000006ff */
[----:B0-----:R-:W-:Y:S01]  /*03b0*/  UPRMT UR4, UR5, 0x654, UR4 ;  /* 0x0000065405047896 */ /* 0x001fe20008000004 */
[----:B------:R-:W-:-:S02]  /*03c0*/  ISETP.GE.AND P2, PT, R2, 0x40, PT ;  /* 0x000000400200780c */ /* 0x000fc40003f46270 */
[----:B------:R-:W-:-:S04]  /*03d0*/  ISETP.NE.AND P0, PT, R5, RZ, PT ;  /* 0x000000ff0500720c */ /* 0x000fc80003f05270 */
[----:B------:R-:W-:Y:S01]  /*03e0*/  ISETP.LT.AND P0, PT, R2, 0x40, !P0 ;  /* 0x000000400200780c */ /* 0x000fe20004701270 */
[----:B--2---:R-:W-:-:S04]  /*03f0*/  FADD R7, R8, R11 ;  /* 0x0000000b08077221 */ /* 0x004fc80000000000 */
[----:B----4-:R-:W-:-:S04]  /*0400*/  FADD R7, R6, R7 ;  /* 0x0000000706077221 */ /* 0x010fc80000000000 */
[----:B-----5:R-:W-:-:S05]  /*0410*/  FADD R18, R10, R7 ;  /* 0x000000070a127221 */ /* 0x020fca0000000000 */
[----:B------:R-:W0:Y:S02]  /*0420*/  SHFL.BFLY PT, R7, R18, 0x10, 0x1f ;  /* 0x0e001f0012077f89 */ /* 0x000e2400000e0000 */
[----:B0-----:R-:W-:-:S05]  /*0430*/  FADD R19, R18, R7 ;  /* 0x0000000712137221 */ /* 0x001fca0000000000 */
[----:B------:R-:W0:Y:S01]  /*0440*/  SHFL.BFLY PT, R20, R19, 0x8, 0x1f ;  /* 0x0d001f0013147f89 */ /* 0x000e2200000e0000 */
[----:B------:R-:W-:-:S04]  /*0450*/  LOP3.LUT R7, R2, 0x1f, RZ, 0xc0, !PT ;  /* 0x0000001f02077812 */ /* 0x000fc800078ec0ff */
[----:B------:R-:W-:Y:S02]  /*0460*/  ISETP.GE.U32.AND P1, PT, R7, 0x8, PT ;  /* 0x000000080700780c */ /* 0x000fe40003f26070 */
[----:B------:R-:W-:-:S04]  /*0470*/  LOP3.LUT R7, R9, 0x1c, RZ, 0xc0, !PT ;  /* 0x0000001c09077812 */ /* 0x000fc800078ec0ff */
[----:B------:R-:W-:Y:S01]  /*0480*/  LOP3.LUT R13, R12, R7, RZ, 0xfc, !PT ;  /* 0x000000070c0d7212 */ /* 0x000fe200078efcff */
[----:B0-----:R-:W-:-:S06]  /*0490*/  FADD R20, R19, R20 ;  /* 0x0000001413147221 */ /* 0x001fcc0000000000 */
[----:B------:R-:W-:Y:S01]  /*04a0*/  @!P1 STS [R13+UR4], R20 ;  /* 0x000000140d009988 */ /* 0x000fe20008000804 */
[----:B------:R-:W-:Y:S01]  /*04b0*/  LEA R9, R2, UR4, 0x2 ;  /* 0x0000000402097c11 */ /* 0x000fe2000f8e10ff */
[----:B------:R-:W-:Y:S06]  /*04c0*/  BAR.SYNC.DEFER_BLOCKING 0x0 ;  /* 0x0000000000007b1d */ /* 0x000fec0000010000 */
[----:B------:R-:W0:Y:S04]  /*04d0*/  @!P2 LDS R4, [R9] ;  /* 0x000000000904a984 */ /* 0x000e280000000800 */
[----:B0-----:R-:W0:Y:S02]  /*04e0*/  SHFL.BFLY PT, R15, R4, 0x4, 0x1f ;  /* 0x0c801f00040f7f89 */ /* 0x001e2400000e0000 */
[----:B0-----:R-:W-:-:S05]  /*04f0*/  FADD R15, R4, R15 ;  /* 0x0000000f040f7221 */ /* 0x001fca0000000000 */
[----:B------:R-:W0:Y:S02]  /*0500*/  SHFL.BFLY PT, R14, R15, 0x2, 0x1f ;  /* 0x0c401f000f0e7f89 */ /* 0x000e2400000e0000 */
[----:B0-----:R-:W-:-:S05]  /*0510*/  FADD R14, R15, R14 ;  /* 0x0000000e0f0e7221 */ /* 0x001fca0000000000 */
[----:B------:R-:W0:Y:S02]  /*0520*/  SHFL.BFLY PT, R17, R14, 0x1, 0x1f ;  /* 0x0c201f000e117f89 */ /* 0x000e2400000e0000 */
[----:B0-----:R-:W-:-:S05]  /*0530*/  FADD R16, R14, R17 ;  /* 0x000000110e107221 */ /* 0x001fca0000000000 */
[----:B------:R0:W-:Y:S01]  /*0540*/  @P0 STS [R9], R16 ;  /* 0x0000001009000388 */ /* 0x0001e20000000800 */
[----:B------:R-:W-:Y:S01]  /*0550*/  BAR.SYNC.DEFER_BLOCKING 0x0 ;  /* 0x0000000000007b1d */ /* 0x000fe20000010000 */
[----:B------:R-:W-:-:S07]  /*0560*/  SHF.R.U32.HI R2, RZ, 0x3, R2 ;  /* 0x00000003ff027819 */ /* 0x000fce0000011602 */
[----:B0-----:R-:W0:Y:S01]  /*0570*/  LDC.64 R16, c[0x0][0x228] ;  /* 0x00008a00ff107b82 */ /* 0x001e220000000a00 */
[----:B------:R-:W1:Y:S02]  /*0580*/  LDS R5, [R12+UR4] ;  /* 0x000000040c057984 */ /* 0x000e640008000800 */
[----:B-1----:R-:W-:-:S04]  /*0590*/  FMUL R5, R5, 0.0078125 ;  /* 0x3c00000005057820 */ /* 0x002fc80000400000 */
[--C-:B------:R-:W-:Y:S01]  /*05a0*/  FADD R11, R11, -R5.reuse ;  /* 0x800000050b0b7221 */ /* 0x100fe20000000000 */
[----:B------:R-:W-:-:S03]  /*05b0*/  FADD R8, R8, -R5 ;  /* 0x8000000508087221 */ /* 0x000fc60000000000 */
[----:B------:R-:W-:Y:S01]  /*05c0*/  FMUL R11, R11, R11 ;  /* 0x0000000b0b0b7220 */ /* 0x000fe20000400000 */
[----:B------:R-:W-:-:S03]  /*05d0*/  FADD R6, R6, -R5 ;  /* 0x8000000506067221 */ /* 0x000fc60000000000 */
[----:B------:R-:W-:Y:S01]  /*05e0*/  FFMA R11, R8, R8, R11 ;  /* 0x00000008080b7223 */ /* 0x000fe2000000000b */
[----:B------:R-:W-:-:S03]  /*05f0*/  FADD R10, R10, -R5 ;  /* 0x800000050a0a7221 */ /* 0x000fc60000000000 */
[----:B------:R-:W-:-:S04]  /*0600*/  FFMA R11, R6, R6, R11 ;  /* 0x00000006060b7223 */ /* 0x000fc8000000000b */
[----:B------:R-:W-:-:S05]  /*0610*/  FFMA R11, R10, R10, R11 ;  /* 0x0000000a0a0b7223 */ /* 0x000fca000000000b */
[----:B------:R-:W1:Y:S02]  /*0620*/  SHFL.BFLY PT, R4, R11, 0x10, 0x1f ;  /* 0x0e001f000b047f89 */ /* 0x000e6400000e0000 */
[----:B-1----:R-:W-:-:S05]  /*0630*/  FADD R4, R11, R4 ;  /* 0x000000040b047221 */ /* 0x002fca0000000000 */
[----:B------:R-:W1:Y:S02]  /*0640*/  SHFL.BFLY PT, R15, R4, 0x8, 0x1f ;  /* 0x0d001f00040f7f89 */ /* 0x000e6400000e0000 */
[----:B-1----:R-:W-:Y:S01]  /*0650*/  FADD R6, R4, R15 ;  /* 0x0000000f04067221 */ /* 0x002fe20000000000 */
[----:B------:R-:W-:Y:S06]  /*0660*/  BAR.SYNC.DEFER_BLOCKING 0x0 ;  /* 0x0000000000007b1d */ /* 0x000fec0000010000 */
[----:B------:R-:W-:Y:S02]  /*0670*/  @!P1 STS [R13+UR4], R6 ;  /* 0x000000060d009988 */ /* 0x000fe40008000804 */
[----:B------:R-:W-:Y:S06]  /*0680*/  BAR.SYNC.DEFER_BLOCKING 0x0 ;  /* 0x0000000000007b1d */ /* 0x000fec0000010000 */
[----:B------:R-:W1:Y:S04]  /*0690*/  @!P2 LDS R3, [R9] ;  /* 0x000000000903a984 */ /* 0x000e680000000800 */
[----:B-1----:R-:W1:Y:S02]  /*06a0*/  SHFL.BFLY PT, R8, R3, 0x4, 0x1f ;  /* 0x0c801f0003087f89 */ /* 0x002e6400000e0000 */
[----:B-1----:R-:W-:-:S05]  /*06b0*/  FADD R8, R3, R8 ;  /* 0x0000000803087221 */ /* 0x002fca0000000000 */
[----:B------:R-:W1:Y:S02]  /*06c0*/  SHFL.BFLY PT, R15, R8, 0x2, 0x1f ;  /* 0x0c401f00080f7f89 */ /* 0x000e6400000e0000 */
[----:B-1----:R-:W-:Y:S02]  /*06d0*/  FADD R18, R8, R15 ;  /* 0x0000000f08127221 */ /* 0x002fe40000000000 */
[----:B------:R-:W1:Y:S03]  /*06e0*/  LDC.64 R14, c[0x0][0x220] ;  /* 0x00008800ff0e7b82 */ /* 0x000e660000000a00 */
[----:B------:R-:W2:Y:S02]  /*06f0*/  SHFL.BFLY PT, R11, R18, 0x1, 0x1f ;  /* 0x0c201f00120b7f89 */ /* 0x000ea400000e0000 */
[----:B--2---:R-:W-:-:S03]  /*0700*/  FADD R4, R18, R11 ;  /* 0x0000000b12047221 */ /* 0x004fc60000000000 */
[----:B------:R-:W2:Y:S02]  /*0710*/  LDC.64 R10, c[0x0][0x218] ;  /* 0x00008600ff0a7b82 */ /* 0x000ea40000000a00 */
[----:B------:R0:W-:Y:S06]  /*0720*/  @P0 STS [R9], R4 ;  /* 0x0000000409000388 */ /* 0x0001ec0000000800 */
[----:B------:R-:W-:Y:S01]  /*0730*/  BAR.SYNC.DEFER_BLOCKING 0x0 ;  /* 0x0000000000007b1d */ /* 0x000fe20000010000 */
[----:B------:R-:W-:-:S05]  /*0740*/  SGXT.U32 R2, R2, 0x2 ;  /* 0x000000020202781a */ /* 0x000fca0000000000 */
[----:B------:R-:W3:Y:S01]  /*0750*/  LDS R13, [R12+UR4] ;  /* 0x000000040c0d7984 */ /* 0x000ee20008000800 */
[----:B------:R-:W-:Y:S01]  /*0760*/  LOP3.LUT P0, RZ, R7, R2, RZ, 0xfc, !PT ;  /* 0x0000000207ff7212 */ /* 0x000fe2000780fcff */
[----:B--2---:R-:W-:-:S04]  /*0770*/  IMAD.WIDE R2, R0, 0x4, R10 ;  /* 0x0000000400027825 */ /* 0x004fc800078e020a */
[----:B-1----:R-:W-:-:S04]  /*0780*/  IMAD.WIDE R6, R0, 0x4, R14 ;  /* 0x0000000400067825 */ /* 0x002fc800078e020e */
[----:B0-----:R-:W-:-:S04]  /*0790*/  IMAD.WIDE R8, R0, 0x4, R16 ;  /* 0x0000000400087825 */ /* 0x001fc800078e0210 */
[----:B------:R0:W-:Y:S04]  /*07a0*/  @!P0 STG.E desc[UR6][R2.64], R5 ;  /* 0x0000000502008986 */ /* 0x0001e8000c101906 */
[----:B---3--:R0:W-:Y:S02]  /*07b0*/  @!P0 STG.E desc[UR6][R6.64], R13 ;  /* 0x0000000d06008986 */ /* 0x0081e4000c101906 */
[----:B0-----:R-:W-:Y:S05]  /*07c0*/  @P0 EXIT ;  /* 0x000000000000094d */ /* 0x001fea0003800000 */
[----:B0-----:R-:W-:-:S05]  /*07d0*/  IMAD.MOV.U32 R3, RZ, RZ, 0x43000000 ;  /* 0x43000000ff037424 */ /* 0x001fca00078e00ff */
[----:B------:R-:W-:Y:S01]  /*07e0*/  STG.E desc[UR6][R8.64], R3 ;  /* 0x0000000308007986 */ /* 0x000fe2000c101906 */
[----:B------:R-:W-:Y:S05]  /*07f0*/  EXIT ;  /* 0x000000000000794d */ /* 0x000fea0003800000 */
.L_x_0:
[----:B------:R-:W-:-:S00]  /*0800*/  BRA `(.L_x_0) ;  /* 0xfffffffc00fc7947 */ /* 0x000fc0000383ffff */
[----:B------:R-:W-:-:S00]  /*0810*/  NOP ;  /* 0x0000000000007918 */ /* 0x000fc00000000000 */
        /* <DEDUP_REMOVED lines=14> */
.L_x_1:


//--------------------- .nv.shared.triton_per_fused_native_group_norm_6 --------------------------
	.section	.nv.shared.triton_per_fused_native_group_norm_6,"aw",@nobits
	.sectionflags	@""
	.align	16
	.zero		1024


//--------------------- .nv.constant0.triton_per_fused_native_group_norm_6 --------------------------
	.section	.nv.constant0.triton_per_fused_native_group_norm_6,"a",@progbits
	.sectionflags	@""
	.align	4
.nv.constant0.triton_per_fused_native_group_norm_6:
	.zero		568
